//
// Generated by NVIDIA NVVM Compiler
//
// Compiler Build ID: CL-36424714
// Cuda compilation tools, release 13.0, V13.0.88
// Based on NVVM 20.0.0
//

.version 9.0
.target sm_100
.address_size 64

	// .globl	_Z7oddevenPii

.visible .entry _Z7oddevenPii(
	.param .u64 .ptr .align 1 _Z7oddevenPii_param_0,
	.param .u32 _Z7oddevenPii_param_1
)
{
	.reg .pred 	%p<7>;
	.reg .b32 	%r<13>;
	.reg .b64 	%rd<7>;

	ld.param.u64 	%rd4, [_Z7oddevenPii_param_0];
	ld.param.u32 	%r7, [_Z7oddevenPii_param_1];
	cvta.to.global.u64 	%rd1, %rd4;
	mov.u32 	%r8, %ctaid.x;
	mov.u32 	%r9, %ntid.x;
	mov.u32 	%r10, %tid.x;
	mad.lo.s32 	%r1, %r8, %r9, %r10;
	setp.gt.s32 	%p1, %r1, 524286;
	and.b32  	%r2, %r7, 1;
	setp.eq.b32 	%p2, %r2, 1;
	and.pred  	%p3, %p1, %p2;
	@%p3 bra 	$L__BB0_6;
	setp.ne.s32 	%p4, %r2, 0;
	@%p4 bra 	$L__BB0_4;
	shl.b32 	%r12, %r1, 1;
	mul.wide.s32 	%rd6, %r12, 4;
	add.s64 	%rd2, %rd1, %rd6;
	ld.global.u32 	%r3, [%rd2];
	ld.global.u32 	%r4, [%rd2+4];
	setp.le.s32 	%p6, %r3, %r4;
	@%p6 bra 	$L__BB0_6;
	st.global.u32 	[%rd2], %r4;
	st.global.u32 	[%rd2+4], %r3;
	bra.uni 	$L__BB0_6;
$L__BB0_4:
	shl.b32 	%r11, %r1, 1;
	mul.wide.s32 	%rd5, %r11, 4;
	add.s64 	%rd3, %rd1, %rd5;
	ld.global.u32 	%r5, [%rd3+4];
	ld.global.u32 	%r6, [%rd3+8];
	setp.le.s32 	%p5, %r5, %r6;
	@%p5 bra 	$L__BB0_6;
	st.global.u32 	[%rd3+4], %r6;
	st.global.u32 	[%rd3+8], %r5;
$L__BB0_6:
	ret;

}


// ===== COMPILED SASS (sm_100) =====

	.target	sm_100

	.elftype	@"ET_EXEC"


//--------------------- .note.nv.tkinfo           --------------------------
	.section	.note.nv.tkinfo,"",@"SHT_NOTE"
	.sectionflags	@"SHF_NOTE_NV_TKINFO"
	.tkinfo
        /*0018*/ 	.word	0x00000002
        /*0030*/ 	.string	""
        /*0030*/ 	.string	"ptxas"
        /*0030*/ 	.string	"Cuda compilation tools, release 13.0, V13.0.88"
        /*0030*/ 	.string	"Build cuda_13.0.r13.0/compiler.36424714_0"
        /*0030*/ 	.string	"-arch sm_100 -m 64 "



//--------------------- .note.nv.cuinfo           --------------------------
	.section	.note.nv.cuinfo,"",@"SHT_NOTE"
	.sectionflags	@"SHF_NOTE_NV_CUINFO"
        /*0018*/ 	.short	0x0002
        /*001a*/ 	.short	0x0064
        /*001c*/ 	.short	0x0082
	.zero		2


//--------------------- .nv.info                  --------------------------
	.section	.nv.info,"",@"SHT_CUDA_INFO"
	.align	4


	//----- nvinfo : EIATTR_REGCOUNT
	.align		4
        /*0000*/ 	.byte	0x04, 0x2f
        /*0002*/ 	.short	(.L_1 - .L_0)
	.align		4
.L_0:
        /*0004*/ 	.word	index@(_Z7oddevenPii)
        /*0008*/ 	.word	0x00000008


	//----- nvinfo : EIATTR_FRAME_SIZE
	.align		4
.L_1:
        /*000c*/ 	.byte	0x04, 0x11
        /*000e*/ 	.short	(.L_3 - .L_2)
	.align		4
.L_2:
        /*0010*/ 	.word	index@(_Z7oddevenPii)
        /*0014*/ 	.word	0x00000000


	//----- nvinfo : EIATTR_MIN_STACK_SIZE
	.align		4
.L_3:
        /*0018*/ 	.byte	0x04, 0x12
        /*001a*/ 	.short	(.L_5 - .L_4)
	.align		4
.L_4:
        /*001c*/ 	.word	index@(_Z7oddevenPii)
        /*0020*/ 	.word	0x00000000
.L_5:


//--------------------- .nv.compat                --------------------------
	.section	.nv.compat,"",@"SHT_CUDA_COMPAT_INFO"
	.align	4
        /*0000*/ 	.byte	0x02, 0x09, 0x00, 0x00, 0x02, 0x02, 0x01, 0x00, 0x02, 0x05, 0x05, 0x00, 0x03, 0x07, 0x01, 0x01
        /*0010*/ 	.byte	0x02, 0x03, 0x00, 0x00, 0x02, 0x06, 0x01, 0x00, 0x04, 0x0b, 0x08, 0x00, 0x09, 0x00, 0x00, 0x00
        /*0020*/ 	.byte	0x00, 0x00, 0x00, 0x00


//--------------------- .nv.info._Z7oddevenPii    --------------------------
	.section	.nv.info._Z7oddevenPii,"",@"SHT_CUDA_INFO"
	.sectionflags	@""
	.align	4


	//----- nvinfo : EIATTR_CUDA_API_VERSION
	.align		4
        /*0000*/ 	.byte	0x04, 0x37
        /*0002*/ 	.short	(.L_7 - .L_6)
.L_6:
        /*0004*/ 	.word	0x00000082


	//----- nvinfo : EIATTR_KPARAM_INFO
	.align		4
.L_7:
        /*0008*/ 	.byte	0x04, 0x17
        /*000a*/ 	.short	(.L_9 - .L_8)
.L_8:
        /*000c*/ 	.word	0x00000000
        /*0010*/ 	.short	0x0001
        /*0012*/ 	.short	0x0008
        /*0014*/ 	.byte	0x00, 0xf0, 0x11, 0x00


	//----- nvinfo : EIATTR_KPARAM_INFO
	.align		4
.L_9:
        /*0018*/ 	.byte	0x04, 0x17
        /*001a*/ 	.short	(.L_11 - .L_10)
.L_10:
        /*001c*/ 	.word	0x00000000
        /*0020*/ 	.short	0x0000
        /*0022*/ 	.short	0x0000
        /*0024*/ 	.byte	0x00, 0xf5, 0x21, 0x00


	//----- nvinfo : EIATTR_SPARSE_MMA_MASK
	.align		4
.L_11:
        /*0028*/ 	.byte	0x03, 0x50
        /*002a*/ 	.short	0x0000


	//----- nvinfo : EIATTR_MAXREG_COUNT
	.align		4
        /*002c*/ 	.byte	0x03, 0x1b
        /*002e*/ 	.short	0x00ff


	//----- nvinfo : EIATTR_MERCURY_ISA_VERSION
	.align		4
        /*0030*/ 	.byte	0x03, 0x5f
        /*0032*/ 	.short	0x0101


	//----- nvinfo : EIATTR_VRC_CTA_INIT_COUNT
	.align		4
        /*0034*/ 	.byte	0x02, 0x4a
	.zero		1
	.zero		1


	//----- nvinfo : EIATTR_EXIT_INSTR_OFFSETS
	.align		4
        /*0038*/ 	.byte	0x04, 0x1c
        /*003a*/ 	.short	(.L_13 - .L_12)


	//   ....[0]....
.L_12:
        /*003c*/ 	.word	0x00000090


	//   ....[1]....
        /*0040*/ 	.word	0x00000130


	//   ....[2]....
        /*0044*/ 	.word	0x00000160


	//   ....[3]....
        /*0048*/ 	.word	0x000001d0


	//   ....[4]....
        /*004c*/ 	.word	0x00000200


	//----- nvinfo : EIATTR_CBANK_PARAM_SIZE
	.align		4
.L_13:
        /*0050*/ 	.byte	0x03, 0x19
        /*0052*/ 	.short	0x000c


	//----- nvinfo : EIATTR_PARAM_CBANK
	.align		4
        /*0054*/ 	.byte	0x04, 0x0a
        /*0056*/ 	.short	(.L_15 - .L_14)
	.align		4
.L_14:
        /*0058*/ 	.word	index@(.nv.constant0._Z7oddevenPii)
        /*005c*/ 	.short	0x0380
        /*005e*/ 	.short	0x000c


	//----- nvinfo : EIATTR_SW_WAR
	.align		4
.L_15:
        /*0060*/ 	.byte	0x04, 0x36
        /*0062*/ 	.short	(.L_17 - .L_16)
.L_16:
        /*0064*/ 	.word	0x00000008
.L_17:


//--------------------- .nv.callgraph             --------------------------
	.section	.nv.callgraph,"",@"SHT_CUDA_CALLGRAPH"
	.align	4
	.sectionentsize	8
	.align		4
        /*0000*/ 	.word	0x00000000
	.align		4
        /*0004*/ 	.word	0xffffffff
	.align		4
        /*0008*/ 	.word	0x00000000
	.align		4
        /*000c*/ 	.word	0xfffffffe
	.align		4
        /*0010*/ 	.word	0x00000000
	.align		4
        /*0014*/ 	.word	0xfffffffd
	.align		4
        /*0018*/ 	.word	0x00000000
	.align		4
        /*001c*/ 	.word	0xfffffffc


//--------------------- .text._Z7oddevenPii       --------------------------
	.section	.text._Z7oddevenPii,"ax",@progbits
	.align	128
        .global         _Z7oddevenPii
        .type           _Z7oddevenPii,@function
        .size           _Z7oddevenPii,(.L_x_2 - _Z7oddevenPii)
        .other          _Z7oddevenPii,@"STO_CUDA_ENTRY STV_DEFAULT"
_Z7oddevenPii:
.text._Z7oddevenPii:
[----:B------:R-:W-:Y:S01]  /*0000*/  LDC R1, c[0x0][0x37c] ;  /* 0x0000df00ff017b82 */ /* 0x000fe20000000800 */
[----:B------:R-:W0:Y:S07]  /*0010*/  S2R R3, SR_TID.X ;  /* 0x0000000000037919 */ /* 0x000e2e0000002100 */
[----:B------:R-:W0:Y:S08]  /*0020*/  S2UR UR4, SR_CTAID.X ;  /* 0x00000000000479c3 */ /* 0x000e300000002500 */
[----:B------:R-:W0:Y:S08]  /*0030*/  LDC R0, c[0x0][0x360] ;  /* 0x0000d800ff007b82 */ /* 0x000e300000000800 */
[----:B------:R-:W1:Y:S01]  /*0040*/  LDC R2, c[0x0][0x388] ;  /* 0x0000e200ff027b82 */ /* 0x000e620000000800 */
[----:B0-----:R-:W-:-:S05]  /*0050*/  IMAD R0, R0, UR4, R3 ;  /* 0x0000000400007c24 */ /* 0x001fca000f8e0203 */
[----:B------:R-:W-:Y:S02]  /*0060*/  ISETP.GT.AND P1, PT, R0, 0x7fffe, PT ;  /* 0x0007fffe0000780c */ /* 0x000fe40003f24270 */
[----:B-1----:R-:W-:-:S04]  /*0070*/  LOP3.LUT R2, R2, 0x1, RZ, 0xc0, !PT ;  /* 0x0000000102027812 */ /* 0x002fc800078ec0ff */
[----:B------:R-:W-:-:S13]  /*0080*/  ISETP.NE.U32.AND P0, PT, R2, 0x1, PT ;  /* 0x000000010200780c */ /* 0x000fda0003f05070 */
[----:B------:R-:W-:Y:S05]  /*0090*/  @!P0 EXIT P1 ;  /* 0x000000000000894d */ /* 0x000fea0000800000 */
[----:B------:R-:W-:Y:S01]  /*00a0*/  ISETP.NE.AND P0, PT, R2, RZ, PT ;  /* 0x000000ff0200720c */ /* 0x000fe20003f05270 */
[----:B------:R-:W0:-:S12]  /*00b0*/  LDCU.64 UR4, c[0x0][0x358] ;  /* 0x00006b00ff0477ac */ /* 0x000e180008000a00 */
[----:B------:R-:W-:Y:S05]  /*00c0*/  @P0 BRA `(.L_x_0) ;  /* 0x0000000000280947 */ /* 0x000fea0003800000 */
[----:B------:R-:W1:Y:S01]  /*00d0*/  LDC.64 R2, c[0x0][0x380] ;  /* 0x0000e000ff027b82 */ /* 0x000e620000000a00 */
[----:B------:R-:W-:-:S04]  /*00e0*/  IMAD.SHL.U32 R5, R0, 0x2, RZ ;  /* 0x0000000200057824 */ /* 0x000fc800078e00ff */
[----:B-1----:R-:W-:-:S05]  /*00f0*/  IMAD.WIDE R2, R5, 0x4, R2 ;  /* 0x0000000405027825 */ /* 0x002fca00078e0202 */
[----:B0-----:R-:W2:Y:S04]  /*0100*/  LDG.E R5, desc[UR4][R2.64] ;  /* 0x0000000402057981 */ /* 0x001ea8000c1e1900 */
[----:B------:R-:W2:Y:S02]  /*0110*/  LDG.E R0, desc[UR4][R2.64+0x4] ;  /* 0x0000040402007981 */ /* 0x000ea4000c1e1900 */
[----:B--2---:R-:W-:-:S13]  /*0120*/  ISETP.GT.AND P0, PT, R5, R0, PT ;  /* 0x000000000500720c */ /* 0x004fda0003f04270 */
[----:B------:R-:W-:Y:S05]  /*0130*/  @!P0 EXIT ;  /* 0x000000000000894d */ /* 0x000fea0003800000 */
[----:B------:R-:W-:Y:S04]  /*0140*/  STG.E desc[UR4][R2.64], R0 ;  /* 0x0000000002007986 */ /* 0x000fe8000c101904 */
[----:B------:R-:W-:Y:S01]  /*0150*/  STG.E desc[UR4][R2.64+0x4], R5 ;  /* 0x0000040502007986 */ /* 0x000fe2000c101904 */
[----:B------:R-:W-:Y:S05]  /*0160*/  EXIT ;  /* 0x000000000000794d */ /* 0x000fea0003800000 */
.L_x_0:
        /* <DEDUP_REMOVED lines=10> */
.L_x_1:
[----:B------:R-:W-:-:S00]  /*0210*/  BRA `(.L_x_1) ;  /* 0xfffffffc00fc7947 */ /* 0x000fc0000383ffff */
[----:B------:R-:W-:-:S00]  /*0220*/  NOP ;  /* 0x0000000000007918 */ /* 0x000fc00000000000 */
        /* <DEDUP_REMOVED lines=13> */
.L_x_2:


//--------------------- .nv.shared.reserved.0     --------------------------
	.section	.nv.shared.reserved.0,"aw",@nobits
	.weak		__nv_reservedSMEM_offset_0_alias
	.size		__nv_reservedSMEM_offset_0_alias, 0, 64
	.other		__nv_reservedSMEM_offset_0_alias,@"STO_CUDA_RESERVED_SHARED STV_DEFAULT"
__nv_reservedSMEM_offset_0_alias:
	.zero		0
	.zero		64


//--------------------- .nv.constant0._Z7oddevenPii --------------------------
	.section	.nv.constant0._Z7oddevenPii,"a",@progbits
	.sectionflags	@""
	.align	4
.nv.constant0._Z7oddevenPii:
	.zero		908


//--------------------- SYMBOLS --------------------------

	.type		.nv.reservedSmem.offset0,@object
	.size		.nv.reservedSmem.offset0,0x4
